//
// Generated by NVIDIA NVVM Compiler
//
// Compiler Build ID: CL-36424714
// Cuda compilation tools, release 13.0, V13.0.88
// Based on NVVM 20.0.0
//

.version 9.0
.target sm_100
.address_size 64

	// .globl	_Z11bfs_kerenelPiS_PbS0_S_ii

.visible .entry _Z11bfs_kerenelPiS_PbS0_S_ii(
	.param .u64 .ptr .align 1 _Z11bfs_kerenelPiS_PbS0_S_ii_param_0,
	.param .u64 .ptr .align 1 _Z11bfs_kerenelPiS_PbS0_S_ii_param_1,
	.param .u64 .ptr .align 1 _Z11bfs_kerenelPiS_PbS0_S_ii_param_2,
	.param .u64 .ptr .align 1 _Z11bfs_kerenelPiS_PbS0_S_ii_param_3,
	.param .u64 .ptr .align 1 _Z11bfs_kerenelPiS_PbS0_S_ii_param_4,
	.param .u32 _Z11bfs_kerenelPiS_PbS0_S_ii_param_5,
	.param .u32 _Z11bfs_kerenelPiS_PbS0_S_ii_param_6
)
{
	.reg .pred 	%p<14>;
	.reg .b16 	%rs<14>;
	.reg .b32 	%r<46>;
	.reg .b64 	%rd<54>;

	ld.param.u64 	%rd11, [_Z11bfs_kerenelPiS_PbS0_S_ii_param_0];
	ld.param.u64 	%rd12, [_Z11bfs_kerenelPiS_PbS0_S_ii_param_1];
	ld.param.u64 	%rd13, [_Z11bfs_kerenelPiS_PbS0_S_ii_param_2];
	ld.param.u64 	%rd14, [_Z11bfs_kerenelPiS_PbS0_S_ii_param_3];
	ld.param.u64 	%rd15, [_Z11bfs_kerenelPiS_PbS0_S_ii_param_4];
	ld.param.u32 	%r22, [_Z11bfs_kerenelPiS_PbS0_S_ii_param_5];
	ld.param.u32 	%r40, [_Z11bfs_kerenelPiS_PbS0_S_ii_param_6];
	cvta.to.global.u64 	%rd1, %rd15;
	cvta.to.global.u64 	%rd2, %rd12;
	cvta.to.global.u64 	%rd3, %rd14;
	cvta.to.global.u64 	%rd4, %rd13;
	mov.u32 	%r24, %tid.x;
	mov.u32 	%r25, %ntid.x;
	mov.u32 	%r26, %ctaid.x;
	mad.lo.s32 	%r1, %r25, %r26, %r24;
	setp.ge.s32 	%p1, %r1, %r22;
	@%p1 bra 	$L__BB0_21;
	cvt.s64.s32 	%rd16, %r1;
	add.s64 	%rd5, %rd4, %rd16;
	ld.global.u8 	%rs1, [%rd5];
	setp.eq.s16 	%p2, %rs1, 0;
	@%p2 bra 	$L__BB0_21;
	mov.b16 	%rs2, 0;
	st.global.u8 	[%rd5], %rs2;
	add.s64 	%rd18, %rd3, %rd16;
	mov.b16 	%rs3, 1;
	st.global.u8 	[%rd18], %rs3;
	add.s32 	%r27, %r1, 1;
	setp.ge.s32 	%p3, %r27, %r22;
	cvta.to.global.u64 	%rd19, %rd11;
	mul.wide.s32 	%rd20, %r1, 4;
	add.s64 	%rd6, %rd19, %rd20;
	@%p3 bra 	$L__BB0_4;
	ld.global.u32 	%r40, [%rd6+4];
$L__BB0_4:
	ld.global.u32 	%r4, [%rd6];
	setp.ge.s32 	%p4, %r4, %r40;
	@%p4 bra 	$L__BB0_21;
	add.s64 	%rd7, %rd1, %rd20;
	sub.s32 	%r28, %r40, %r4;
	and.b32  	%r5, %r28, 3;
	setp.eq.s32 	%p5, %r5, 0;
	mov.u32 	%r43, %r4;
	@%p5 bra 	$L__BB0_10;
	neg.s32 	%r41, %r5;
	mov.u32 	%r43, %r4;
$L__BB0_7:
	.pragma "nounroll";
	mul.wide.s32 	%rd22, %r43, 4;
	add.s64 	%rd8, %rd2, %rd22;
	ld.global.u32 	%r9, [%rd8];
	cvt.s64.s32 	%rd23, %r9;
	add.s64 	%rd24, %rd3, %rd23;
	ld.global.u8 	%rs4, [%rd24];
	setp.ne.s16 	%p6, %rs4, 0;
	@%p6 bra 	$L__BB0_9;
	ld.global.u32 	%r29, [%rd7];
	add.s32 	%r30, %r29, 1;
	mul.wide.s32 	%rd25, %r9, 4;
	add.s64 	%rd26, %rd1, %rd25;
	st.global.u32 	[%rd26], %r30;
	ld.global.s32 	%rd27, [%rd8];
	add.s64 	%rd28, %rd4, %rd27;
	mov.b16 	%rs5, 1;
	st.global.u8 	[%rd28], %rs5;
$L__BB0_9:
	add.s32 	%r43, %r43, 1;
	add.s32 	%r41, %r41, 1;
	setp.ne.s32 	%p7, %r41, 0;
	@%p7 bra 	$L__BB0_7;
$L__BB0_10:
	sub.s32 	%r31, %r4, %r40;
	setp.gt.u32 	%p8, %r31, -4;
	@%p8 bra 	$L__BB0_21;
	sub.s32 	%r44, %r43, %r40;
	add.s64 	%rd9, %rd2, 8;
$L__BB0_12:
	mul.wide.s32 	%rd29, %r43, 4;
	add.s64 	%rd10, %rd9, %rd29;
	ld.global.u32 	%r16, [%rd10+-8];
	cvt.s64.s32 	%rd30, %r16;
	add.s64 	%rd31, %rd3, %rd30;
	ld.global.u8 	%rs6, [%rd31];
	setp.ne.s16 	%p9, %rs6, 0;
	@%p9 bra 	$L__BB0_14;
	ld.global.u32 	%r32, [%rd7];
	add.s32 	%r33, %r32, 1;
	mul.wide.s32 	%rd32, %r16, 4;
	add.s64 	%rd33, %rd1, %rd32;
	st.global.u32 	[%rd33], %r33;
	ld.global.s32 	%rd34, [%rd10+-8];
	add.s64 	%rd35, %rd4, %rd34;
	mov.b16 	%rs7, 1;
	st.global.u8 	[%rd35], %rs7;
$L__BB0_14:
	ld.global.u32 	%r17, [%rd10+-4];
	cvt.s64.s32 	%rd36, %r17;
	add.s64 	%rd37, %rd3, %rd36;
	ld.global.u8 	%rs8, [%rd37];
	setp.ne.s16 	%p10, %rs8, 0;
	@%p10 bra 	$L__BB0_16;
	ld.global.u32 	%r34, [%rd7];
	add.s32 	%r35, %r34, 1;
	mul.wide.s32 	%rd38, %r17, 4;
	add.s64 	%rd39, %rd1, %rd38;
	st.global.u32 	[%rd39], %r35;
	ld.global.s32 	%rd40, [%rd10+-4];
	add.s64 	%rd41, %rd4, %rd40;
	mov.b16 	%rs9, 1;
	st.global.u8 	[%rd41], %rs9;
$L__BB0_16:
	ld.global.u32 	%r18, [%rd10];
	cvt.s64.s32 	%rd42, %r18;
	add.s64 	%rd43, %rd3, %rd42;
	ld.global.u8 	%rs10, [%rd43];
	setp.ne.s16 	%p11, %rs10, 0;
	@%p11 bra 	$L__BB0_18;
	ld.global.u32 	%r36, [%rd7];
	add.s32 	%r37, %r36, 1;
	mul.wide.s32 	%rd44, %r18, 4;
	add.s64 	%rd45, %rd1, %rd44;
	st.global.u32 	[%rd45], %r37;
	ld.global.s32 	%rd46, [%rd10];
	add.s64 	%rd47, %rd4, %rd46;
	mov.b16 	%rs11, 1;
	st.global.u8 	[%rd47], %rs11;
$L__BB0_18:
	ld.global.u32 	%r19, [%rd10+4];
	cvt.s64.s32 	%rd48, %r19;
	add.s64 	%rd49, %rd3, %rd48;
	ld.global.u8 	%rs12, [%rd49];
	setp.ne.s16 	%p12, %rs12, 0;
	@%p12 bra 	$L__BB0_20;
	ld.global.u32 	%r38, [%rd7];
	add.s32 	%r39, %r38, 1;
	mul.wide.s32 	%rd50, %r19, 4;
	add.s64 	%rd51, %rd1, %rd50;
	st.global.u32 	[%rd51], %r39;
	ld.global.s32 	%rd52, [%rd10+4];
	add.s64 	%rd53, %rd4, %rd52;
	mov.b16 	%rs13, 1;
	st.global.u8 	[%rd53], %rs13;
$L__BB0_20:
	add.s32 	%r43, %r43, 4;
	add.s32 	%r44, %r44, 4;
	setp.ne.s32 	%p13, %r44, 0;
	@%p13 bra 	$L__BB0_12;
$L__BB0_21:
	ret;

}


// ===== COMPILED SASS (sm_100) =====

	.target	sm_100

	.elftype	@"ET_EXEC"


//--------------------- .note.nv.tkinfo           --------------------------
	.section	.note.nv.tkinfo,"",@"SHT_NOTE"
	.sectionflags	@"SHF_NOTE_NV_TKINFO"
	.tkinfo
        /*0018*/ 	.word	0x00000002
        /*0030*/ 	.string	""
        /*0030*/ 	.string	"ptxas"
        /*0030*/ 	.string	"Cuda compilation tools, release 13.0, V13.0.88"
        /*0030*/ 	.string	"Build cuda_13.0.r13.0/compiler.36424714_0"
        /*0030*/ 	.string	"-arch sm_100 -m 64 "



//--------------------- .note.nv.cuinfo           --------------------------
	.section	.note.nv.cuinfo,"",@"SHT_NOTE"
	.sectionflags	@"SHF_NOTE_NV_CUINFO"
        /*0018*/ 	.short	0x0002
        /*001a*/ 	.short	0x0064
        /*001c*/ 	.short	0x0082
	.zero		2


//--------------------- .nv.info                  --------------------------
	.section	.nv.info,"",@"SHT_CUDA_INFO"
	.align	4


	//----- nvinfo : EIATTR_REGCOUNT
	.align		4
        /*0000*/ 	.byte	0x04, 0x2f
        /*0002*/ 	.short	(.L_1 - .L_0)
	.align		4
.L_0:
        /*0004*/ 	.word	index@(_Z11bfs_kerenelPiS_PbS0_S_ii)
        /*0008*/ 	.word	0x00000016


	//----- nvinfo : EIATTR_FRAME_SIZE
	.align		4
.L_1:
        /*000c*/ 	.byte	0x04, 0x11
        /*000e*/ 	.short	(.L_3 - .L_2)
	.align		4
.L_2:
        /*0010*/ 	.word	index@(_Z11bfs_kerenelPiS_PbS0_S_ii)
        /*0014*/ 	.word	0x00000000


	//----- nvinfo : EIATTR_MIN_STACK_SIZE
	.align		4
.L_3:
        /*0018*/ 	.byte	0x04, 0x12
        /*001a*/ 	.short	(.L_5 - .L_4)
	.align		4
.L_4:
        /*001c*/ 	.word	index@(_Z11bfs_kerenelPiS_PbS0_S_ii)
        /*0020*/ 	.word	0x00000000
.L_5:


//--------------------- .nv.compat                --------------------------
	.section	.nv.compat,"",@"SHT_CUDA_COMPAT_INFO"
	.align	4
        /*0000*/ 	.byte	0x02, 0x09, 0x00, 0x00, 0x02, 0x02, 0x01, 0x00, 0x02, 0x05, 0x05, 0x00, 0x03, 0x07, 0x01, 0x01
        /*0010*/ 	.byte	0x02, 0x03, 0x00, 0x00, 0x02, 0x06, 0x01, 0x00, 0x04, 0x0b, 0x08, 0x00, 0x09, 0x00, 0x00, 0x00
        /*0020*/ 	.byte	0x00, 0x00, 0x00, 0x00


//--------------------- .nv.info._Z11bfs_kerenelPiS_PbS0_S_ii --------------------------
	.section	.nv.info._Z11bfs_kerenelPiS_PbS0_S_ii,"",@"SHT_CUDA_INFO"
	.sectionflags	@""
	.align	4


	//----- nvinfo : EIATTR_CUDA_API_VERSION
	.align		4
        /*0000*/ 	.byte	0x04, 0x37
        /*0002*/ 	.short	(.L_7 - .L_6)
.L_6:
        /*0004*/ 	.word	0x00000082


	//----- nvinfo : EIATTR_KPARAM_INFO
	.align		4
.L_7:
        /*0008*/ 	.byte	0x04, 0x17
        /*000a*/ 	.short	(.L_9 - .L_8)
.L_8:
        /*000c*/ 	.word	0x00000000
        /*0010*/ 	.short	0x0006
        /*0012*/ 	.short	0x002c
        /*0014*/ 	.byte	0x00, 0xf0, 0x11, 0x00


	//----- nvinfo : EIATTR_KPARAM_INFO
	.align		4
.L_9:
        /*0018*/ 	.byte	0x04, 0x17
        /*001a*/ 	.short	(.L_11 - .L_10)
.L_10:
        /*001c*/ 	.word	0x00000000
        /*0020*/ 	.short	0x0005
        /*0022*/ 	.short	0x0028
        /*0024*/ 	.byte	0x00, 0xf0, 0x11, 0x00


	//----- nvinfo : EIATTR_KPARAM_INFO
	.align		4
.L_11:
        /*0028*/ 	.byte	0x04, 0x17
        /*002a*/ 	.short	(.L_13 - .L_12)
.L_12:
        /*002c*/ 	.word	0x00000000
        /*0030*/ 	.short	0x0004
        /*0032*/ 	.short	0x0020
        /*0034*/ 	.byte	0x00, 0xf5, 0x21, 0x00


	//----- nvinfo : EIATTR_KPARAM_INFO
	.align		4
.L_13:
        /*0038*/ 	.byte	0x04, 0x17
        /*003a*/ 	.short	(.L_15 - .L_14)
.L_14:
        /*003c*/ 	.word	0x00000000
        /*0040*/ 	.short	0x0003
        /*0042*/ 	.short	0x0018
        /*0044*/ 	.byte	0x00, 0xf5, 0x21, 0x00


	//----- nvinfo : EIATTR_KPARAM_INFO
	.align		4
.L_15:
        /*0048*/ 	.byte	0x04, 0x17
        /*004a*/ 	.short	(.L_17 - .L_16)
.L_16:
        /*004c*/ 	.word	0x00000000
        /*0050*/ 	.short	0x0002
        /*0052*/ 	.short	0x0010
        /*0054*/ 	.byte	0x00, 0xf5, 0x21, 0x00


	//----- nvinfo : EIATTR_KPARAM_INFO
	.align		4
.L_17:
        /*0058*/ 	.byte	0x04, 0x17
        /*005a*/ 	.short	(.L_19 - .L_18)
.L_18:
        /*005c*/ 	.word	0x00000000
        /*0060*/ 	.short	0x0001
        /*0062*/ 	.short	0x0008
        /*0064*/ 	.byte	0x00, 0xf5, 0x21, 0x00


	//----- nvinfo : EIATTR_KPARAM_INFO
	.align		4
.L_19:
        /*0068*/ 	.byte	0x04, 0x17
        /*006a*/ 	.short	(.L_21 - .L_20)
.L_20:
        /*006c*/ 	.word	0x00000000
        /*0070*/ 	.short	0x0000
        /*0072*/ 	.short	0x0000
        /*0074*/ 	.byte	0x00, 0xf5, 0x21, 0x00


	//----- nvinfo : EIATTR_SPARSE_MMA_MASK
	.align		4
.L_21:
        /*0078*/ 	.byte	0x03, 0x50
        /*007a*/ 	.short	0x0000


	//----- nvinfo : EIATTR_MAXREG_COUNT
	.align		4
        /*007c*/ 	.byte	0x03, 0x1b
        /*007e*/ 	.short	0x00ff


	//----- nvinfo : EIATTR_MERCURY_ISA_VERSION
	.align		4
        /*0080*/ 	.byte	0x03, 0x5f
        /*0082*/ 	.short	0x0101


	//----- nvinfo : EIATTR_VRC_CTA_INIT_COUNT
	.align		4
        /*0084*/ 	.byte	0x02, 0x4a
	.zero		1
	.zero		1


	//----- nvinfo : EIATTR_EXIT_INSTR_OFFSETS
	.align		4
        /*0088*/ 	.byte	0x04, 0x1c
        /*008a*/ 	.short	(.L_23 - .L_22)


	//   ....[0]....
.L_22:
        /*008c*/ 	.word	0x00000070


	//   ....[1]....
        /*0090*/ 	.word	0x000000f0


	//   ....[2]....
        /*0094*/ 	.word	0x000001f0


	//   ....[3]....
        /*0098*/ 	.word	0x00000420


	//   ....[4]....
        /*009c*/ 	.word	0x00000930


	//----- nvinfo : EIATTR_CRS_STACK_SIZE
	.align		4
.L_23:
        /*00a0*/ 	.byte	0x04, 0x1e
        /*00a2*/ 	.short	(.L_25 - .L_24)
.L_24:
        /*00a4*/ 	.word	0x00000000


	//----- nvinfo : EIATTR_CBANK_PARAM_SIZE
	.align		4
.L_25:
        /*00a8*/ 	.byte	0x03, 0x19
        /*00aa*/ 	.short	0x0030


	//----- nvinfo : EIATTR_PARAM_CBANK
	.align		4
        /*00ac*/ 	.byte	0x04, 0x0a
        /*00ae*/ 	.short	(.L_27 - .L_26)
	.align		4
.L_26:
        /*00b0*/ 	.word	index@(.nv.constant0._Z11bfs_kerenelPiS_PbS0_S_ii)
        /*00b4*/ 	.short	0x0380
        /*00b6*/ 	.short	0x0030


	//----- nvinfo : EIATTR_SW_WAR
	.align		4
.L_27:
        /*00b8*/ 	.byte	0x04, 0x36
        /*00ba*/ 	.short	(.L_29 - .L_28)
.L_28:
        /*00bc*/ 	.word	0x00000008
.L_29:


//--------------------- .nv.callgraph             --------------------------
	.section	.nv.callgraph,"",@"SHT_CUDA_CALLGRAPH"
	.align	4
	.sectionentsize	8
	.align		4
        /*0000*/ 	.word	0x00000000
	.align		4
        /*0004*/ 	.word	0xffffffff
	.align		4
        /*0008*/ 	.word	0x00000000
	.align		4
        /*000c*/ 	.word	0xfffffffe
	.align		4
        /*0010*/ 	.word	0x00000000
	.align		4
        /*0014*/ 	.word	0xfffffffd
	.align		4
        /*0018*/ 	.word	0x00000000
	.align		4
        /*001c*/ 	.word	0xfffffffc


//--------------------- .text._Z11bfs_kerenelPiS_PbS0_S_ii --------------------------
	.section	.text._Z11bfs_kerenelPiS_PbS0_S_ii,"ax",@progbits
	.align	128
        .global         _Z11bfs_kerenelPiS_PbS0_S_ii
        .type           _Z11bfs_kerenelPiS_PbS0_S_ii,@function
        .size           _Z11bfs_kerenelPiS_PbS0_S_ii,(.L_x_5 - _Z11bfs_kerenelPiS_PbS0_S_ii)
        .other          _Z11bfs_kerenelPiS_PbS0_S_ii,@"STO_CUDA_ENTRY STV_DEFAULT"
_Z11bfs_kerenelPiS_PbS0_S_ii:
.text._Z11bfs_kerenelPiS_PbS0_S_ii:
[----:B------:R-:W-:Y:S01]  /*0000*/  LDC R1, c[0x0][0x37c] ;  /* 0x0000df00ff017b82 */ /* 0x000fe20000000800 */
[----:B------:R-:W0:Y:S01]  /*0010*/  S2R R11, SR_TID.X ;  /* 0x00000000000b7919 */ /* 0x000e220000002100 */
[----:B------:R-:W0:Y:S01]  /*0020*/  LDCU UR4, c[0x0][0x360] ;  /* 0x00006c00ff0477ac */ /* 0x000e220008000800 */
[----:B------:R-:W0:Y:S01]  /*0030*/  S2R R0, SR_CTAID.X ;  /* 0x0000000000007919 */ /* 0x000e220000002500 */
[----:B------:R-:W1:Y:S01]  /*0040*/  LDCU UR5, c[0x0][0x3a8] ;  /* 0x00007500ff0577ac */ /* 0x000e620008000800 */
[----:B0-----:R-:W-:-:S05]  /*0050*/  IMAD R11, R0, UR4, R11 ;  /* 0x00000004000b7c24 */ /* 0x001fca000f8e020b */
[----:B-1----:R-:W-:-:S13]  /*0060*/  ISETP.GE.AND P0, PT, R11, UR5, PT ;  /* 0x000000050b007c0c */ /* 0x002fda000bf06270 */
[----:B------:R-:W-:Y:S05]  /*0070*/  @P0 EXIT ;  /* 0x000000000000094d */ /* 0x000fea0003800000 */
[----:B------:R-:W0:Y:S01]  /*0080*/  LDCU.64 UR8, c[0x0][0x390] ;  /* 0x00007200ff0877ac */ /* 0x000e220008000a00 */
[----:B------:R-:W-:Y:S01]  /*0090*/  SHF.R.S32.HI R5, RZ, 0x1f, R11 ;  /* 0x0000001fff057819 */ /* 0x000fe2000001140b */
[----:B------:R-:W1:Y:S01]  /*00a0*/  LDCU.64 UR6, c[0x0][0x358] ;  /* 0x00006b00ff0677ac */ /* 0x000e620008000a00 */
[----:B0-----:R-:W-:-:S04]  /*00b0*/  IADD3 R2, P0, PT, R11, UR8, RZ ;  /* 0x000000080b027c10 */ /* 0x001fc8000ff1e0ff */
[----:B------:R-:W-:-:S05]  /*00c0*/  IADD3.X R3, PT, PT, R5, UR9, RZ, P0, !PT ;  /* 0x0000000905037c10 */ /* 0x000fca00087fe4ff */
[----:B-1----:R-:W2:Y:S02]  /*00d0*/  LDG.E.U8 R0, desc[UR6][R2.64] ;  /* 0x0000000602007981 */ /* 0x002ea4000c1e1100 */
[----:B--2---:R-:W-:-:S13]  /*00e0*/  ISETP.NE.AND P0, PT, R0, RZ, PT ;  /* 0x000000ff0000720c */ /* 0x004fda0003f05270 */
[----:B------:R-:W-:Y:S05]  /*00f0*/  @!P0 EXIT ;  /* 0x000000000000894d */ /* 0x000fea0003800000 */
[----:B------:R-:W0:Y:S01]  /*0100*/  LDCU.64 UR8, c[0x0][0x398] ;  /* 0x00007300ff0877ac */ /* 0x000e220008000a00 */
[----:B------:R-:W1:Y:S01]  /*0110*/  LDC.64 R6, c[0x0][0x380] ;  /* 0x0000e000ff067b82 */ /* 0x000e620000000a00 */
[C---:B------:R-:W-:Y:S01]  /*0120*/  VIADD R0, R11.reuse, 0x1 ;  /* 0x000000010b007836 */ /* 0x040fe20000000000 */
[----:B------:R2:W-:Y:S01]  /*0130*/  STG.E.U8 desc[UR6][R2.64], RZ ;  /* 0x000000ff02007986 */ /* 0x0005e2000c101106 */
[----:B------:R-:W3:Y:S01]  /*0140*/  LDCU UR4, c[0x0][0x3ac] ;  /* 0x00007580ff0477ac */ /* 0x000ee20008000800 */
[----:B------:R-:W-:Y:S02]  /*0150*/  IMAD.MOV.U32 R4, RZ, RZ, 0x1 ;  /* 0x00000001ff047424 */ /* 0x000fe400078e00ff */
[----:B------:R-:W-:Y:S02]  /*0160*/  ISETP.GE.AND P0, PT, R0, UR5, PT ;  /* 0x0000000500007c0c */ /* 0x000fe4000bf06270 */
[----:B0-----:R-:W-:-:S04]  /*0170*/  IADD3 R8, P1, PT, R11, UR8, RZ ;  /* 0x000000080b087c10 */ /* 0x001fc8000ff3e0ff */
[----:B------:R-:W-:Y:S01]  /*0180*/  IADD3.X R9, PT, PT, R5, UR9, RZ, P1, !PT ;  /* 0x0000000905097c10 */ /* 0x000fe20008ffe4ff */
[----:B---3--:R-:W-:Y:S02]  /*0190*/  IMAD.U32 R5, RZ, RZ, UR4 ;  /* 0x00000004ff057e24 */ /* 0x008fe4000f8e00ff */
[----:B-1----:R-:W-:Y:S02]  /*01a0*/  IMAD.WIDE R6, R11, 0x4, R6 ;  /* 0x000000040b067825 */ /* 0x002fe400078e0206 */
[----:B------:R2:W-:Y:S04]  /*01b0*/  STG.E.U8 desc[UR6][R8.64], R4 ;  /* 0x0000000408007986 */ /* 0x0005e8000c101106 */
[----:B------:R-:W3:Y:S04]  /*01c0*/  @!P0 LDG.E R5, desc[UR6][R6.64+0x4] ;  /* 0x0000040606058981 */ /* 0x000ee8000c1e1900 */
[----:B------:R-:W3:Y:S02]  /*01d0*/  LDG.E R0, desc[UR6][R6.64] ;  /* 0x0000000606007981 */ /* 0x000ee4000c1e1900 */
[----:B---3--:R-:W-:-:S13]  /*01e0*/  ISETP.GE.AND P0, PT, R0, R5, PT ;  /* 0x000000050000720c */ /* 0x008fda0003f06270 */
[----:B--2---:R-:W-:Y:S05]  /*01f0*/  @P0 EXIT ;  /* 0x000000000000094d */ /* 0x004fea0003800000 */
[----:B------:R-:W0:Y:S01]  /*0200*/  LDC.64 R2, c[0x0][0x3a0] ;  /* 0x0000e800ff027b82 */ /* 0x000e220000000a00 */
[----:B------:R-:W-:Y:S01]  /*0210*/  IMAD.IADD R4, R5, 0x1, -R0 ;  /* 0x0000000105047824 */ /* 0x000fe200078e0a00 */
[----:B------:R-:W1:Y:S01]  /*0220*/  LDCU.64 UR4, c[0x0][0x398] ;  /* 0x00007300ff0477ac */ /* 0x000e620008000a00 */
[----:B------:R-:W-:Y:S01]  /*0230*/  IMAD.IADD R6, R0, 0x1, -R5 ;  /* 0x0000000100067824 */ /* 0x000fe200078e0a05 */
[----:B------:R-:W-:Y:S02]  /*0240*/  BSSY.RECONVERGENT B0, `(.L_x_0) ;  /* 0x000001d000007945 */ /* 0x000fe40003800200 */
[----:B------:R-:W-:Y:S02]  /*0250*/  LOP3.LUT P1, R4, R4, 0x3, RZ, 0xc0, !PT ;  /* 0x0000000304047812 */ /* 0x000fe4000782c0ff */
[----:B------:R-:W-:Y:S01]  /*0260*/  ISETP.GT.U32.AND P0, PT, R6, -0x4, PT ;  /* 0xfffffffc0600780c */ /* 0x000fe20003f04070 */
[----:B0-----:R-:W-:-:S10]  /*0270*/  IMAD.WIDE R2, R11, 0x4, R2 ;  /* 0x000000040b027825 */ /* 0x001fd400078e0202 */
[----:B-1----:R-:W-:Y:S05]  /*0280*/  @!P1 BRA `(.L_x_1) ;  /* 0x0000000000609947 */ /* 0x002fea0003800000 */
[----:B------:R-:W0:Y:S01]  /*0290*/  LDC.64 R6, c[0x0][0x388] ;  /* 0x0000e200ff067b82 */ /* 0x000e220000000a00 */
[----:B------:R-:W-:-:S07]  /*02a0*/  IMAD.MOV R4, RZ, RZ, -R4 ;  /* 0x000000ffff047224 */ /* 0x000fce00078e0a04 */
.L_x_2:
[----:B0-----:R-:W-:-:S05]  /*02b0*/  IMAD.WIDE R14, R0, 0x4, R6 ;  /* 0x00000004000e7825 */ /* 0x001fca00078e0206 */
[----:B------:R-:W2:Y:S02]  /*02c0*/  LDG.E R13, desc[UR6][R14.64] ;  /* 0x000000060e0d7981 */ /* 0x000ea4000c1e1900 */
[----:B--2---:R-:W-:-:S04]  /*02d0*/  IADD3 R10, P1, PT, R13, UR4, RZ ;  /* 0x000000040d0a7c10 */ /* 0x004fc8000ff3e0ff */
[----:B------:R-:W-:-:S05]  /*02e0*/  LEA.HI.X.SX32 R11, R13, UR5, 0x1, P1 ;  /* 0x000000050d0b7c11 */ /* 0x000fca00088f0eff */
[----:B------:R-:W2:Y:S02]  /*02f0*/  LDG.E.U8 R10, desc[UR6][R10.64] ;  /* 0x000000060a0a7981 */ /* 0x000ea4000c1e1100 */
[----:B--2---:R-:W-:-:S13]  /*0300*/  ISETP.NE.AND P1, PT, R10, RZ, PT ;  /* 0x000000ff0a00720c */ /* 0x004fda0003f25270 */
[----:B------:R-:W2:Y:S01]  /*0310*/  @!P1 LDG.E R12, desc[UR6][R2.64] ;  /* 0x00000006020c9981 */ /* 0x000ea2000c1e1900 */
[----:B------:R-:W0:Y:S08]  /*0320*/  @!P1 LDC.64 R8, c[0x0][0x3a0] ;  /* 0x0000e800ff089b82 */ /* 0x000e300000000a00 */
[----:B------:R-:W1:Y:S01]  /*0330*/  @!P1 LDC.64 R18, c[0x0][0x390] ;  /* 0x0000e400ff129b82 */ /* 0x000e620000000a00 */
[----:B0-----:R-:W-:-:S04]  /*0340*/  @!P1 IMAD.WIDE R8, R13, 0x4, R8 ;  /* 0x000000040d089825 */ /* 0x001fc800078e0208 */
[----:B--2---:R-:W-:-:S05]  /*0350*/  @!P1 VIADD R17, R12, 0x1 ;  /* 0x000000010c119836 */ /* 0x004fca0000000000 */
[----:B------:R0:W-:Y:S04]  /*0360*/  @!P1 STG.E desc[UR6][R8.64], R17 ;  /* 0x0000001108009986 */ /* 0x0001e8000c101906 */
[----:B------:R-:W1:Y:S01]  /*0370*/  @!P1 LDG.E R13, desc[UR6][R14.64] ;  /* 0x000000060e0d9981 */ /* 0x000e62000c1e1900 */
[----:B------:R-:W-:Y:S02]  /*0380*/  IMAD.MOV.U32 R16, RZ, RZ, 0x1 ;  /* 0x00000001ff107424 */ /* 0x000fe400078e00ff */
[----:B------:R-:W-:Y:S02]  /*0390*/  VIADD R4, R4, 0x1 ;  /* 0x0000000104047836 */ /* 0x000fe40000000000 */
[----:B------:R-:W-:Y:S01]  /*03a0*/  VIADD R0, R0, 0x1 ;  /* 0x0000000100007836 */ /* 0x000fe20000000000 */
[----:B0-----:R-:W-:-:S02]  /*03b0*/  @!P1 PRMT R9, R16, 0x7610, R9 ;  /* 0x0000761010099816 */ /* 0x001fc40000000009 */
[----:B-1----:R-:W-:-:S04]  /*03c0*/  @!P1 IADD3 R12, P2, PT, R13, R18, RZ ;  /* 0x000000120d0c9210 */ /* 0x002fc80007f5e0ff */
[----:B------:R-:W-:-:S05]  /*03d0*/  @!P1 LEA.HI.X.SX32 R13, R13, R19, 0x1, P2 ;  /* 0x000000130d0d9211 */ /* 0x000fca00010f0eff */
[----:B------:R1:W-:Y:S01]  /*03e0*/  @!P1 STG.E.U8 desc[UR6][R12.64], R9 ;  /* 0x000000090c009986 */ /* 0x0003e2000c101106 */
[----:B------:R-:W-:-:S13]  /*03f0*/  ISETP.NE.AND P1, PT, R4, RZ, PT ;  /* 0x000000ff0400720c */ /* 0x000fda0003f25270 */
[----:B-1----:R-:W-:Y:S05]  /*0400*/  @P1 BRA `(.L_x_2) ;  /* 0xfffffffc00a81947 */ /* 0x002fea000383ffff */
.L_x_1:
[----:B------:R-:W-:Y:S05]  /*0410*/  BSYNC.RECONVERGENT B0 ;  /* 0x0000000000007941 */ /* 0x000fea0003800200 */
.L_x_0:
[----:B------:R-:W-:Y:S05]  /*0420*/  @P0 EXIT ;  /* 0x000000000000094d */ /* 0x000fea0003800000 */
[----:B------:R-:W0:Y:S01]  /*0430*/  LDCU.64 UR4, c[0x0][0x388] ;  /* 0x00007100ff0477ac */ /* 0x000e220008000a00 */
[----:B------:R-:W-:Y:S01]  /*0440*/  IMAD.IADD R4, R0, 0x1, -R5 ;  /* 0x0000000100047824 */ /* 0x000fe200078e0a05 */
[----:B------:R-:W1:Y:S01]  /*0450*/  LDCU.64 UR8, c[0x0][0x398] ;  /* 0x00007300ff0877ac */ /* 0x000e620008000a00 */
[----:B0-----:R-:W-:-:S04]  /*0460*/  UIADD3 UR4, UP0, UPT, UR4, 0x8, URZ ;  /* 0x0000000804047890 */ /* 0x001fc8000ff1e0ff */
[----:B-1----:R-:W-:-:S12]  /*0470*/  UIADD3.X UR5, UPT, UPT, URZ, UR5, URZ, UP0, !UPT ;  /* 0x00000005ff057290 */ /* 0x002fd800087fe4ff */
.L_x_3:
[----:B------:R-:W-:Y:S02]  /*0480*/  IMAD.U32 R6, RZ, RZ, UR4 ;  /* 0x00000004ff067e24 */ /* 0x000fe4000f8e00ff */
[----:B------:R-:W-:Y:S02]  /*0490*/  IMAD.U32 R7, RZ, RZ, UR5 ;  /* 0x00000005ff077e24 */ /* 0x000fe4000f8e00ff */
[----:B------:R-:W-:-:S05]  /*04a0*/  IMAD.WIDE R6, R0, 0x4, R6 ;  /* 0x0000000400067825 */ /* 0x000fca00078e0206 */
        /* <DEDUP_REMOVED lines=11> */
[----:B------:R-:W1:Y:S02]  /*0560*/  @!P0 LDG.E R13, desc[UR6][R6.64+-0x8] ;  /* 0xfffff806060d8981 */ /* 0x000e64000c1e1900 */
[----:B-1----:R-:W-:Y:S01]  /*0570*/  @!P0 IADD3 R12, P1, PT, R13, R14, RZ ;  /* 0x0000000e0d0c8210 */ /* 0x002fe20007f3e0ff */
[----:B------:R-:W-:-:S03]  /*0580*/  IMAD.MOV.U32 R14, RZ, RZ, 0x1 ;  /* 0x00000001ff0e7424 */ /* 0x000fc600078e00ff */
[----:B------:R-:W-:Y:S02]  /*0590*/  @!P0 LEA.HI.X.SX32 R13, R13, R15, 0x1, P1 ;  /* 0x0000000f0d0d8211 */ /* 0x000fe400008f0eff */
[----:B0-----:R-:W-:-:S05]  /*05a0*/  @!P0 PRMT R9, R14, 0x7610, R9 ;  /* 0x000076100e098816 */ /* 0x001fca0000000009 */
[----:B------:R0:W-:Y:S04]  /*05b0*/  @!P0 STG.E.U8 desc[UR6][R12.64], R9 ;  /* 0x000000090c008986 */ /* 0x0001e8000c101106 */
[----:B------:R-:W2:Y:S02]  /*05c0*/  LDG.E R15, desc[UR6][R6.64+-0x4] ;  /* 0xfffffc06060f7981 */ /* 0x000ea4000c1e1900 */
[----:B--2---:R-:W-:-:S04]  /*05d0*/  IADD3 R10, P0, PT, R15, UR8, RZ ;  /* 0x000000080f0a7c10 */ /* 0x004fc8000ff1e0ff */
[----:B------:R-:W-:-:S05]  /*05e0*/  LEA.HI.X.SX32 R11, R15, UR9, 0x1, P0 ;  /* 0x000000090f0b7c11 */ /* 0x000fca00080f0eff */
[----:B------:R-:W2:Y:S02]  /*05f0*/  LDG.E.U8 R10, desc[UR6][R10.64] ;  /* 0x000000060a0a7981 */ /* 0x000ea4000c1e1100 */
[----:B--2---:R-:W-:-:S13]  /*0600*/  ISETP.NE.AND P0, PT, R10, RZ, PT ;  /* 0x000000ff0a00720c */ /* 0x004fda0003f05270 */
[----:B------:R-:W2:Y:S01]  /*0610*/  @!P0 LDG.E R5, desc[UR6][R2.64] ;  /* 0x0000000602058981 */ /* 0x000ea2000c1e1900 */
[----:B0-----:R-:W0:Y:S02]  /*0620*/  @!P0 LDC.64 R8, c[0x0][0x3a0] ;  /* 0x0000e800ff088b82 */ /* 0x001e240000000a00 */
[----:B0-----:R-:W-:-:S06]  /*0630*/  @!P0 IMAD.WIDE R8, R15, 0x4, R8 ;  /* 0x000000040f088825 */ /* 0x001fcc00078e0208 */
[----:B------:R-:W0:Y:S01]  /*0640*/  @!P0 LDC.64 R14, c[0x0][0x390] ;  /* 0x0000e400ff0e8b82 */ /* 0x000e220000000a00 */
[----:B--2---:R-:W-:-:S05]  /*0650*/  @!P0 VIADD R5, R5, 0x1 ;  /* 0x0000000105058836 */ /* 0x004fca0000000000 */
[----:B------:R1:W-:Y:S04]  /*0660*/  @!P0 STG.E desc[UR6][R8.64], R5 ;  /* 0x0000000508008986 */ /* 0x0003e8000c101906 */
[----:B------:R-:W0:Y:S02]  /*0670*/  @!P0 LDG.E R13, desc[UR6][R6.64+-0x4] ;  /* 0xfffffc06060d8981 */ /* 0x000e24000c1e1900 */
[----:B0-----:R-:W-:Y:S01]  /*0680*/  @!P0 IADD3 R12, P1, PT, R13, R14, RZ ;  /* 0x0000000e0d0c8210 */ /* 0x001fe20007f3e0ff */
[----:B------:R-:W-:-:S03]  /*0690*/  IMAD.MOV.U32 R14, RZ, RZ, 0x1 ;  /* 0x00000001ff0e7424 */ /* 0x000fc600078e00ff */
[----:B------:R-:W-:Y:S02]  /*06a0*/  @!P0 LEA.HI.X.SX32 R13, R13, R15, 0x1, P1 ;  /* 0x0000000f0d0d8211 */ /* 0x000fe400008f0eff */
[----:B-1----:R-:W-:-:S05]  /*06b0*/  @!P0 PRMT R9, R14, 0x7610, R9 ;  /* 0x000076100e098816 */ /* 0x002fca0000000009 */
        /* <DEDUP_REMOVED lines=29> */
[----:B------:R-:W0:Y:S01]  /*0890*/  @!P0 LDG.E R13, desc[UR6][R6.64+0x4] ;  /* 0x00000406060d8981 */ /* 0x000e22000c1e1900 */
[----:B------:R-:W-:Y:S02]  /*08a0*/  VIADD R4, R4, 0x4 ;  /* 0x0000000404047836 */ /* 0x000fe40000000000 */
[----:B------:R-:W-:Y:S01]  /*08b0*/  VIADD R0, R0, 0x4 ;  /* 0x0000000400007836 */ /* 0x000fe20000000000 */
[----:B0-----:R-:W-:Y:S01]  /*08c0*/  @!P0 IADD3 R12, P1, PT, R13, R14, RZ ;  /* 0x0000000e0d0c8210 */ /* 0x001fe20007f3e0ff */
[----:B------:R-:W-:-:S03]  /*08d0*/  IMAD.MOV.U32 R14, RZ, RZ, 0x1 ;  /* 0x00000001ff0e7424 */ /* 0x000fc600078e00ff */
[----:B------:R-:W-:Y:S02]  /*08e0*/  @!P0 LEA.HI.X.SX32 R13, R13, R15, 0x1, P1 ;  /* 0x0000000f0d0d8211 */ /* 0x000fe400008f0eff */
[----:B------:R-:W-:-:S05]  /*08f0*/  @!P0 PRMT R7, R14, 0x7610, R7 ;  /* 0x000076100e078816 */ /* 0x000fca0000000007 */
[----:B------:R1:W-:Y:S01]  /*0900*/  @!P0 STG.E.U8 desc[UR6][R12.64], R7 ;  /* 0x000000070c008986 */ /* 0x0003e2000c101106 */
[----:B------:R-:W-:-:S13]  /*0910*/  ISETP.NE.AND P0, PT, R4, RZ, PT ;  /* 0x000000ff0400720c */ /* 0x000fda0003f05270 */
[----:B-1----:R-:W-:Y:S05]  /*0920*/  @P0 BRA `(.L_x_3) ;  /* 0xfffffff800d40947 */ /* 0x002fea000383ffff */
[----:B------:R-:W-:Y:S05]  /*0930*/  EXIT ;  /* 0x000000000000794d */ /* 0x000fea0003800000 */
.L_x_4:
[----:B------:R-:W-:-:S00]  /*0940*/  BRA `(.L_x_4) ;  /* 0xfffffffc00fc7947 */ /* 0x000fc0000383ffff */
[----:B------:R-:W-:-:S00]  /*0950*/  NOP ;  /* 0x0000000000007918 */ /* 0x000fc00000000000 */
        /* <DEDUP_REMOVED lines=10> */
.L_x_5:


//--------------------- .nv.shared.reserved.0     --------------------------
	.section	.nv.shared.reserved.0,"aw",@nobits
	.weak		__nv_reservedSMEM_offset_0_alias
	.size		__nv_reservedSMEM_offset_0_alias, 0, 64
	.other		__nv_reservedSMEM_offset_0_alias,@"STO_CUDA_RESERVED_SHARED STV_DEFAULT"
__nv_reservedSMEM_offset_0_alias:
	.zero		0
	.zero		64


//--------------------- .nv.constant0._Z11bfs_kerenelPiS_PbS0_S_ii --------------------------
	.section	.nv.constant0._Z11bfs_kerenelPiS_PbS0_S_ii,"a",@progbits
	.sectionflags	@""
	.align	4
.nv.constant0._Z11bfs_kerenelPiS_PbS0_S_ii:
	.zero		944


//--------------------- SYMBOLS --------------------------

	.type		.nv.reservedSmem.offset0,@object
	.size		.nv.reservedSmem.offset0,0x4
